//
// Generated by NVIDIA NVVM Compiler
//
// Compiler Build ID: CL-36424714
// Cuda compilation tools, release 13.0, V13.0.88
// Based on NVVM 20.0.0
//

.version 9.0
.target sm_100
.address_size 64

	// .globl	_Z16kernelResetCells10DeviceGrid

.visible .entry _Z16kernelResetCells10DeviceGrid(
	.param .align 8 .b8 _Z16kernelResetCells10DeviceGrid_param_0[88]
)
{
	.reg .pred 	%p<2>;
	.reg .b32 	%r<16>;
	.reg .b64 	%rd<29>;

	ld.param.v2.u32 	{%r2, %r3}, [_Z16kernelResetCells10DeviceGrid_param_0+72];
	ld.param.u64 	%rd9, [_Z16kernelResetCells10DeviceGrid_param_0+64];
	ld.param.u64 	%rd8, [_Z16kernelResetCells10DeviceGrid_param_0+56];
	ld.param.u64 	%rd7, [_Z16kernelResetCells10DeviceGrid_param_0+48];
	ld.param.u64 	%rd6, [_Z16kernelResetCells10DeviceGrid_param_0+40];
	ld.param.u64 	%rd5, [_Z16kernelResetCells10DeviceGrid_param_0+32];
	ld.param.u64 	%rd4, [_Z16kernelResetCells10DeviceGrid_param_0+24];
	ld.param.u64 	%rd3, [_Z16kernelResetCells10DeviceGrid_param_0+16];
	ld.param.u64 	%rd2, [_Z16kernelResetCells10DeviceGrid_param_0+8];
	ld.param.u64 	%rd1, [_Z16kernelResetCells10DeviceGrid_param_0];
	ld.param.v2.u32 	{%r4, %r5}, [_Z16kernelResetCells10DeviceGrid_param_0+80];
	mov.u32 	%r6, %ctaid.x;
	mov.u32 	%r7, %ntid.x;
	mov.u32 	%r8, %tid.x;
	mad.lo.s32 	%r1, %r6, %r7, %r8;
	setp.ge.s32 	%p1, %r1, %r5;
	@%p1 bra 	$L__BB0_2;
	cvta.to.global.u64 	%rd10, %rd9;
	cvta.to.global.u64 	%rd11, %rd8;
	cvta.to.global.u64 	%rd12, %rd7;
	cvta.to.global.u64 	%rd13, %rd6;
	cvta.to.global.u64 	%rd14, %rd5;
	cvta.to.global.u64 	%rd15, %rd4;
	cvta.to.global.u64 	%rd16, %rd3;
	cvta.to.global.u64 	%rd17, %rd2;
	cvta.to.global.u64 	%rd18, %rd1;
	div.s32 	%r9, %r1, %r2;
	mul.lo.s32 	%r10, %r9, %r2;
	sub.s32 	%r11, %r1, %r10;
	div.s32 	%r12, %r9, %r3;
	mul.lo.s32 	%r13, %r12, %r3;
	sub.s32 	%r14, %r9, %r13;
	mul.wide.s32 	%rd19, %r1, 4;
	add.s64 	%rd20, %rd18, %rd19;
	mov.b32 	%r15, -1;
	st.global.u32 	[%rd20], %r15;
	add.s64 	%rd21, %rd17, %rd19;
	st.global.u32 	[%rd21], %r15;
	add.s64 	%rd22, %rd16, %rd19;
	st.global.u32 	[%rd22], %r15;
	add.s64 	%rd23, %rd15, %rd19;
	st.global.u32 	[%rd23], %r15;
	add.s64 	%rd24, %rd14, %rd19;
	st.global.u32 	[%rd24], %r15;
	add.s64 	%rd25, %rd13, %rd19;
	st.global.u32 	[%rd25], %r15;
	add.s64 	%rd26, %rd12, %rd19;
	st.global.u32 	[%rd26], %r11;
	add.s64 	%rd27, %rd11, %rd19;
	st.global.u32 	[%rd27], %r14;
	add.s64 	%rd28, %rd10, %rd19;
	st.global.u32 	[%rd28], %r12;
$L__BB0_2:
	ret;

}
	// .globl	_Z21kernelBuildCellRangesiPiS_S_
.visible .entry _Z21kernelBuildCellRangesiPiS_S_(
	.param .u32 _Z21kernelBuildCellRangesiPiS_S__param_0,
	.param .u64 .ptr .align 1 _Z21kernelBuildCellRangesiPiS_S__param_1,
	.param .u64 .ptr .align 1 _Z21kernelBuildCellRangesiPiS_S__param_2,
	.param .u64 .ptr .align 1 _Z21kernelBuildCellRangesiPiS_S__param_3
)
{
	.reg .pred 	%p<6>;
	.reg .b32 	%r<11>;
	.reg .b64 	%rd<13>;

	ld.param.u32 	%r3, [_Z21kernelBuildCellRangesiPiS_S__param_0];
	ld.param.u64 	%rd2, [_Z21kernelBuildCellRangesiPiS_S__param_1];
	ld.param.u64 	%rd3, [_Z21kernelBuildCellRangesiPiS_S__param_2];
	ld.param.u64 	%rd4, [_Z21kernelBuildCellRangesiPiS_S__param_3];
	mov.u32 	%r4, %ctaid.x;
	mov.u32 	%r5, %ntid.x;
	mov.u32 	%r6, %tid.x;
	mad.lo.s32 	%r1, %r4, %r5, %r6;
	setp.ge.s32 	%p1, %r1, %r3;
	@%p1 bra 	$L__BB1_7;
	cvta.to.global.u64 	%rd5, %rd2;
	mul.wide.s32 	%rd6, %r1, 4;
	add.s64 	%rd1, %rd5, %rd6;
	ld.global.u32 	%r2, [%rd1];
	setp.eq.s32 	%p2, %r1, 0;
	@%p2 bra 	$L__BB1_3;
	ld.global.u32 	%r7, [%rd1+-4];
	setp.eq.s32 	%p3, %r2, %r7;
	@%p3 bra 	$L__BB1_4;
$L__BB1_3:
	cvta.to.global.u64 	%rd7, %rd3;
	mul.wide.s32 	%rd8, %r2, 4;
	add.s64 	%rd9, %rd7, %rd8;
	st.global.u32 	[%rd9], %r1;
$L__BB1_4:
	add.s32 	%r8, %r3, -1;
	setp.eq.s32 	%p4, %r1, %r8;
	@%p4 bra 	$L__BB1_6;
	ld.global.u32 	%r9, [%rd1+4];
	setp.eq.s32 	%p5, %r2, %r9;
	@%p5 bra 	$L__BB1_7;
$L__BB1_6:
	add.s32 	%r10, %r1, 1;
	cvta.to.global.u64 	%rd10, %rd4;
	mul.wide.s32 	%rd11, %r2, 4;
	add.s64 	%rd12, %rd10, %rd11;
	st.global.u32 	[%rd12], %r10;
$L__BB1_7:
	ret;

}


// ===== COMPILED SASS (sm_100) =====

	.target	sm_100

	.elftype	@"ET_EXEC"


//--------------------- .note.nv.tkinfo           --------------------------
	.section	.note.nv.tkinfo,"",@"SHT_NOTE"
	.sectionflags	@"SHF_NOTE_NV_TKINFO"
	.tkinfo
        /*0018*/ 	.word	0x00000002
        /*0030*/ 	.string	""
        /*0030*/ 	.string	"ptxas"
        /*0030*/ 	.string	"Cuda compilation tools, release 13.0, V13.0.88"
        /*0030*/ 	.string	"Build cuda_13.0.r13.0/compiler.36424714_0"
        /*0030*/ 	.string	"-arch sm_100 -m 64 "



//--------------------- .note.nv.cuinfo           --------------------------
	.section	.note.nv.cuinfo,"",@"SHT_NOTE"
	.sectionflags	@"SHF_NOTE_NV_CUINFO"
        /*0018*/ 	.short	0x0002
        /*001a*/ 	.short	0x0064
        /*001c*/ 	.short	0x0082
	.zero		2


//--------------------- .nv.info                  --------------------------
	.section	.nv.info,"",@"SHT_CUDA_INFO"
	.align	4


	//----- nvinfo : EIATTR_REGCOUNT
	.align		4
        /*0000*/ 	.byte	0x04, 0x2f
        /*0002*/ 	.short	(.L_1 - .L_0)
	.align		4
.L_0:
        /*0004*/ 	.word	index@(_Z16kernelResetCells10DeviceGrid)
        /*0008*/ 	.word	0x0000001e


	//----- nvinfo : EIATTR_FRAME_SIZE
	.align		4
.L_1:
        /*000c*/ 	.byte	0x04, 0x11
        /*000e*/ 	.short	(.L_3 - .L_2)
	.align		4
.L_2:
        /*0010*/ 	.word	index@(_Z16kernelResetCells10DeviceGrid)
        /*0014*/ 	.word	0x00000000


	//----- nvinfo : EIATTR_REGCOUNT
	.align		4
.L_3:
        /*0018*/ 	.byte	0x04, 0x2f
        /*001a*/ 	.short	(.L_5 - .L_4)
	.align		4
.L_4:
        /*001c*/ 	.word	index@(_Z21kernelBuildCellRangesiPiS_S_)
        /*0020*/ 	.word	0x0000000c


	//----- nvinfo : EIATTR_FRAME_SIZE
	.align		4
.L_5:
        /*0024*/ 	.byte	0x04, 0x11
        /*0026*/ 	.short	(.L_7 - .L_6)
	.align		4
.L_6:
        /*0028*/ 	.word	index@(_Z21kernelBuildCellRangesiPiS_S_)
        /*002c*/ 	.word	0x00000000


	//----- nvinfo : EIATTR_MIN_STACK_SIZE
	.align		4
.L_7:
        /*0030*/ 	.byte	0x04, 0x12
        /*0032*/ 	.short	(.L_9 - .L_8)
	.align		4
.L_8:
        /*0034*/ 	.word	index@(_Z21kernelBuildCellRangesiPiS_S_)
        /*0038*/ 	.word	0x00000000


	//----- nvinfo : EIATTR_MIN_STACK_SIZE
	.align		4
.L_9:
        /*003c*/ 	.byte	0x04, 0x12
        /*003e*/ 	.short	(.L_11 - .L_10)
	.align		4
.L_10:
        /*0040*/ 	.word	index@(_Z16kernelResetCells10DeviceGrid)
        /*0044*/ 	.word	0x00000000
.L_11:


//--------------------- .nv.compat                --------------------------
	.section	.nv.compat,"",@"SHT_CUDA_COMPAT_INFO"
	.align	4
        /*0000*/ 	.byte	0x02, 0x09, 0x00, 0x00, 0x02, 0x02, 0x01, 0x00, 0x02, 0x05, 0x05, 0x00, 0x03, 0x07, 0x01, 0x01
        /*0010*/ 	.byte	0x02, 0x03, 0x00, 0x00, 0x02, 0x06, 0x01, 0x00, 0x04, 0x0b, 0x08, 0x00, 0x09, 0x00, 0x00, 0x00
        /*0020*/ 	.byte	0x00, 0x00, 0x00, 0x00


//--------------------- .nv.info._Z21kernelBuildCellRangesiPiS_S_ --------------------------
	.section	.nv.info._Z21kernelBuildCellRangesiPiS_S_,"",@"SHT_CUDA_INFO"
	.sectionflags	@""
	.align	4


	//----- nvinfo : EIATTR_CUDA_API_VERSION
	.align		4
        /*0000*/ 	.byte	0x04, 0x37
        /*0002*/ 	.short	(.L_13 - .L_12)
.L_12:
        /*0004*/ 	.word	0x00000082


	//----- nvinfo : EIATTR_KPARAM_INFO
	.align		4
.L_13:
        /*0008*/ 	.byte	0x04, 0x17
        /*000a*/ 	.short	(.L_15 - .L_14)
.L_14:
        /*000c*/ 	.word	0x00000000
        /*0010*/ 	.short	0x0003
        /*0012*/ 	.short	0x0018
        /*0014*/ 	.byte	0x00, 0xf5, 0x21, 0x00


	//----- nvinfo : EIATTR_KPARAM_INFO
	.align		4
.L_15:
        /*0018*/ 	.byte	0x04, 0x17
        /*001a*/ 	.short	(.L_17 - .L_16)
.L_16:
        /*001c*/ 	.word	0x00000000
        /*0020*/ 	.short	0x0002
        /*0022*/ 	.short	0x0010
        /*0024*/ 	.byte	0x00, 0xf5, 0x21, 0x00


	//----- nvinfo : EIATTR_KPARAM_INFO
	.align		4
.L_17:
        /*0028*/ 	.byte	0x04, 0x17
        /*002a*/ 	.short	(.L_19 - .L_18)
.L_18:
        /*002c*/ 	.word	0x00000000
        /*0030*/ 	.short	0x0001
        /*0032*/ 	.short	0x0008
        /*0034*/ 	.byte	0x00, 0xf5, 0x21, 0x00


	//----- nvinfo : EIATTR_KPARAM_INFO
	.align		4
.L_19:
        /*0038*/ 	.byte	0x04, 0x17
        /*003a*/ 	.short	(.L_21 - .L_20)
.L_20:
        /*003c*/ 	.word	0x00000000
        /*0040*/ 	.short	0x0000
        /*0042*/ 	.short	0x0000
        /*0044*/ 	.byte	0x00, 0xf0, 0x11, 0x00


	//----- nvinfo : EIATTR_SPARSE_MMA_MASK
	.align		4
.L_21:
        /*0048*/ 	.byte	0x03, 0x50
        /*004a*/ 	.short	0x0000


	//----- nvinfo : EIATTR_MAXREG_COUNT
	.align		4
        /*004c*/ 	.byte	0x03, 0x1b
        /*004e*/ 	.short	0x00ff


	//----- nvinfo : EIATTR_MERCURY_ISA_VERSION
	.align		4
        /*0050*/ 	.byte	0x03, 0x5f
        /*0052*/ 	.short	0x0101


	//----- nvinfo : EIATTR_VRC_CTA_INIT_COUNT
	.align		4
        /*0054*/ 	.byte	0x02, 0x4a
	.zero		1
	.zero		1


	//----- nvinfo : EIATTR_EXIT_INSTR_OFFSETS
	.align		4
        /*0058*/ 	.byte	0x04, 0x1c
        /*005a*/ 	.short	(.L_23 - .L_22)


	//   ....[0]....
.L_22:
        /*005c*/ 	.word	0x00000070


	//   ....[1]....
        /*0060*/ 	.word	0x00000200


	//   ....[2]....
        /*0064*/ 	.word	0x00000260


	//----- nvinfo : EIATTR_CRS_STACK_SIZE
	.align		4
.L_23:
        /*0068*/ 	.byte	0x04, 0x1e
        /*006a*/ 	.short	(.L_25 - .L_24)
.L_24:
        /*006c*/ 	.word	0x00000000


	//----- nvinfo : EIATTR_CBANK_PARAM_SIZE
	.align		4
.L_25:
        /*0070*/ 	.byte	0x03, 0x19
        /*0072*/ 	.short	0x0020


	//----- nvinfo : EIATTR_PARAM_CBANK
	.align		4
        /*0074*/ 	.byte	0x04, 0x0a
        /*0076*/ 	.short	(.L_27 - .L_26)
	.align		4
.L_26:
        /*0078*/ 	.word	index@(.nv.constant0._Z21kernelBuildCellRangesiPiS_S_)
        /*007c*/ 	.short	0x0380
        /*007e*/ 	.short	0x0020


	//----- nvinfo : EIATTR_SW_WAR
	.align		4
.L_27:
        /*0080*/ 	.byte	0x04, 0x36
        /*0082*/ 	.short	(.L_29 - .L_28)
.L_28:
        /*0084*/ 	.word	0x00000008
.L_29:


//--------------------- .nv.info._Z16kernelResetCells10DeviceGrid --------------------------
	.section	.nv.info._Z16kernelResetCells10DeviceGrid,"",@"SHT_CUDA_INFO"
	.sectionflags	@""
	.align	4


	//----- nvinfo : EIATTR_CUDA_API_VERSION
	.align		4
        /*0000*/ 	.byte	0x04, 0x37
        /*0002*/ 	.short	(.L_31 - .L_30)
.L_30:
        /*0004*/ 	.word	0x00000082


	//----- nvinfo : EIATTR_KPARAM_INFO
	.align		4
.L_31:
        /*0008*/ 	.byte	0x04, 0x17
        /*000a*/ 	.short	(.L_33 - .L_32)
.L_32:
        /*000c*/ 	.word	0x00000000
        /*0010*/ 	.short	0x0000
        /*0012*/ 	.short	0x0000
        /*0014*/ 	.byte	0x00, 0xf0, 0x61, 0x01


	//----- nvinfo : EIATTR_SPARSE_MMA_MASK
	.align		4
.L_33:
        /*0018*/ 	.byte	0x03, 0x50
        /*001a*/ 	.short	0x0000


	//----- nvinfo : EIATTR_MAXREG_COUNT
	.align		4
        /*001c*/ 	.byte	0x03, 0x1b
        /*001e*/ 	.short	0x00ff


	//----- nvinfo : EIATTR_MERCURY_ISA_VERSION
	.align		4
        /*0020*/ 	.byte	0x03, 0x5f
        /*0022*/ 	.short	0x0101


	//----- nvinfo : EIATTR_VRC_CTA_INIT_COUNT
	.align		4
        /*0024*/ 	.byte	0x02, 0x4a
	.zero		1
	.zero		1


	//----- nvinfo : EIATTR_EXIT_INSTR_OFFSETS
	.align		4
        /*0028*/ 	.byte	0x04, 0x1c
        /*002a*/ 	.short	(.L_35 - .L_34)


	//   ....[0]....
.L_34:
        /*002c*/ 	.word	0x00000070


	//   ....[1]....
        /*0030*/ 	.word	0x000005b0


	//----- nvinfo : EIATTR_CBANK_PARAM_SIZE
	.align		4
.L_35:
        /*0034*/ 	.byte	0x03, 0x19
        /*0036*/ 	.short	0x0058


	//----- nvinfo : EIATTR_PARAM_CBANK
	.align		4
        /*0038*/ 	.byte	0x04, 0x0a
        /*003a*/ 	.short	(.L_37 - .L_36)
	.align		4
.L_36:
        /*003c*/ 	.word	index@(.nv.constant0._Z16kernelResetCells10DeviceGrid)
        /*0040*/ 	.short	0x0380
        /*0042*/ 	.short	0x0058


	//----- nvinfo : EIATTR_SW_WAR
	.align		4
.L_37:
        /*0044*/ 	.byte	0x04, 0x36
        /*0046*/ 	.short	(.L_39 - .L_38)
.L_38:
        /*0048*/ 	.word	0x00000008
.L_39:


//--------------------- .nv.callgraph             --------------------------
	.section	.nv.callgraph,"",@"SHT_CUDA_CALLGRAPH"
	.align	4
	.sectionentsize	8
	.align		4
        /*0000*/ 	.word	0x00000000
	.align		4
        /*0004*/ 	.word	0xffffffff
	.align		4
        /*0008*/ 	.word	0x00000000
	.align		4
        /*000c*/ 	.word	0xfffffffe
	.align		4
        /*0010*/ 	.word	0x00000000
	.align		4
        /*0014*/ 	.word	0xfffffffd
	.align		4
        /*0018*/ 	.word	0x00000000
	.align		4
        /*001c*/ 	.word	0xfffffffc


//--------------------- .text._Z21kernelBuildCellRangesiPiS_S_ --------------------------
	.section	.text._Z21kernelBuildCellRangesiPiS_S_,"ax",@progbits
	.align	128
        .global         _Z21kernelBuildCellRangesiPiS_S_
        .type           _Z21kernelBuildCellRangesiPiS_S_,@function
        .size           _Z21kernelBuildCellRangesiPiS_S_,(.L_x_8 - _Z21kernelBuildCellRangesiPiS_S_)
        .other          _Z21kernelBuildCellRangesiPiS_S_,@"STO_CUDA_ENTRY STV_DEFAULT"
_Z21kernelBuildCellRangesiPiS_S_:
.text._Z21kernelBuildCellRangesiPiS_S_:
[----:B------:R-:W-:Y:S01]  /*0000*/  LDC R1, c[0x0][0x37c] ;  /* 0x0000df00ff017b82 */ /* 0x000fe20000000800 */
[----:B------:R-:W0:Y:S07]  /*0010*/  S2R R0, SR_TID.X ;  /* 0x0000000000007919 */ /* 0x000e2e0000002100 */
[----:B------:R-:W0:Y:S01]  /*0020*/  S2UR UR5, SR_CTAID.X ;  /* 0x00000000000579c3 */ /* 0x000e220000002500 */
[----:B------:R-:W1:Y:S07]  /*0030*/  LDCU UR4, c[0x0][0x380] ;  /* 0x00007000ff0477ac */ /* 0x000e6e0008000800 */
[----:B------:R-:W0:Y:S02]  /*0040*/  LDC R7, c[0x0][0x360] ;  /* 0x0000d800ff077b82 */ /* 0x000e240000000800 */
[----:B0-----:R-:W-:-:S05]  /*0050*/  IMAD R7, R7, UR5, R0 ;  /* 0x0000000507077c24 */ /* 0x001fca000f8e0200 */
[----:B-1----:R-:W-:-:S13]  /*0060*/  ISETP.GE.AND P0, PT, R7, UR4, PT ;  /* 0x0000000407007c0c */ /* 0x002fda000bf06270 */
[----:B------:R-:W-:Y:S05]  /*0070*/  @P0 EXIT ;  /* 0x000000000000094d */ /* 0x000fea0003800000 */
[----:B------:R-:W0:Y:S01]  /*0080*/  LDC.64 R2, c[0x0][0x388] ;  /* 0x0000e200ff027b82 */ /* 0x000e220000000a00 */
[----:B------:R-:W1:Y:S01]  /*0090*/  LDCU.64 UR6, c[0x0][0x358] ;  /* 0x00006b00ff0677ac */ /* 0x000e620008000a00 */
[----:B0-----:R-:W-:-:S05]  /*00a0*/  IMAD.WIDE R2, R7, 0x4, R2 ;  /* 0x0000000407027825 */ /* 0x001fca00078e0202 */
[----:B-1----:R0:W5:Y:S01]  /*00b0*/  LDG.E R9, desc[UR6][R2.64] ;  /* 0x0000000602097981 */ /* 0x002162000c1e1900 */
[----:B------:R-:W-:Y:S01]  /*00c0*/  ISETP.NE.AND P0, PT, R7, RZ, PT ;  /* 0x000000ff0700720c */ /* 0x000fe20003f05270 */
[----:B------:R-:W-:Y:S04]  /*00d0*/  BSSY.RECONVERGENT B1, `(.L_x_0) ;  /* 0x000000b000017945 */ /* 0x000fe80003800200 */
[----:B------:R-:W-:Y:S08]  /*00e0*/  BSSY.RELIABLE B0, `(.L_x_1) ;  /* 0x0000006000007945 */ /* 0x000ff00003800100 */
[----:B0-----:R-:W-:Y:S05]  /*00f0*/  @!P0 BRA `(.L_x_2) ;  /* 0x0000000000108947 */ /* 0x001fea0003800000 */
[----:B------:R-:W2:Y:S02]  /*0100*/  LDG.E R0, desc[UR6][R2.64+-0x4] ;  /* 0xfffffc0602007981 */ /* 0x000ea4000c1e1900 */
[----:B--2--5:R-:W-:-:S13]  /*0110*/  ISETP.NE.AND P0, PT, R9, R0, PT ;  /* 0x000000000900720c */ /* 0x024fda0003f05270 */
[----:B------:R-:W-:Y:S05]  /*0120*/  @!P0 BREAK.RELIABLE B0 ;  /* 0x0000000000008942 */ /* 0x000fea0003800100 */
[----:B------:R-:W-:Y:S05]  /*0130*/  @!P0 BRA `(.L_x_3) ;  /* 0x0000000000108947 */ /* 0x000fea0003800000 */
.L_x_2:
[----:B------:R-:W-:Y:S05]  /*0140*/  BSYNC.RELIABLE B0 ;  /* 0x0000000000007941 */ /* 0x000fea0003800100 */
.L_x_1:
[----:B------:R-:W0:Y:S02]  /*0150*/  LDC.64 R4, c[0x0][0x390] ;  /* 0x0000e400ff047b82 */ /* 0x000e240000000a00 */
[----:B0----5:R-:W-:-:S05]  /*0160*/  IMAD.WIDE R4, R9, 0x4, R4 ;  /* 0x0000000409047825 */ /* 0x021fca00078e0204 */
[----:B------:R0:W-:Y:S02]  /*0170*/  STG.E desc[UR6][R4.64], R7 ;  /* 0x0000000704007986 */ /* 0x0001e4000c101906 */
.L_x_3:
[----:B------:R-:W-:Y:S05]  /*0180*/  BSYNC.RECONVERGENT B1 ;  /* 0x0000000000017941 */ /* 0x000fea0003800200 */
.L_x_0:
[----:B------:R-:W-:Y:S05]  /*0190*/  WARPSYNC.ALL ;  /* 0x0000000000007948 */ /* 0x000fea0003800000 */
[----:B------:R-:W-:Y:S01]  /*01a0*/  UIADD3 UR4, UPT, UPT, UR4, -0x1, URZ ;  /* 0xffffffff04047890 */ /* 0x000fe2000fffe0ff */
[----:B------:R-:W-:Y:S05]  /*01b0*/  BSSY.RECONVERGENT B1, `(.L_x_4) ;  /* 0x0000006000017945 */ /* 0x000fea0003800200 */
[----:B------:R-:W-:-:S13]  /*01c0*/  ISETP.NE.AND P0, PT, R7, UR4, PT ;  /* 0x0000000407007c0c */ /* 0x000fda000bf05270 */
[----:B------:R-:W-:Y:S05]  /*01d0*/  @!P0 BRA `(.L_x_5) ;  /* 0x00000000000c8947 */ /* 0x000fea0003800000 */
[----:B------:R-:W2:Y:S02]  /*01e0*/  LDG.E R2, desc[UR6][R2.64+0x4] ;  /* 0x0000040602027981 */ /* 0x000ea4000c1e1900 */
[----:B--2---:R-:W-:-:S13]  /*01f0*/  ISETP.NE.AND P0, PT, R9, R2, PT ;  /* 0x000000020900720c */ /* 0x004fda0003f05270 */
[----:B------:R-:W-:Y:S05]  /*0200*/  @!P0 EXIT ;  /* 0x000000000000894d */ /* 0x000fea0003800000 */
.L_x_5:
[----:B------:R-:W-:Y:S05]  /*0210*/  BSYNC.RECONVERGENT B1 ;  /* 0x0000000000017941 */ /* 0x000fea0003800200 */
.L_x_4:
[----:B------:R-:W1:Y:S01]  /*0220*/  LDC.64 R2, c[0x0][0x398] ;  /* 0x0000e600ff027b82 */ /* 0x000e620000000a00 */
[----:B0-----:R-:W-:Y:S01]  /*0230*/  IADD3 R7, PT, PT, R7, 0x1, RZ ;  /* 0x0000000107077810 */ /* 0x001fe20007ffe0ff */
[----:B-1----:R-:W-:-:S05]  /*0240*/  IMAD.WIDE R2, R9, 0x4, R2 ;  /* 0x0000000409027825 */ /* 0x002fca00078e0202 */
[----:B------:R-:W-:Y:S01]  /*0250*/  STG.E desc[UR6][R2.64], R7 ;  /* 0x0000000702007986 */ /* 0x000fe2000c101906 */
[----:B------:R-:W-:Y:S05]  /*0260*/  EXIT ;  /* 0x000000000000794d */ /* 0x000fea0003800000 */
.L_x_6:
[----:B------:R-:W-:-:S00]  /*0270*/  BRA `(.L_x_6) ;  /* 0xfffffffc00fc7947 */ /* 0x000fc0000383ffff */
[----:B------:R-:W-:-:S00]  /*0280*/  NOP ;  /* 0x0000000000007918 */ /* 0x000fc00000000000 */
[----:B------:R-:W-:-:S00]  /*0290*/  NOP ;  /* 0x0000000000007918 */ /* 0x000fc00000000000 */
[----:B------:R-:W-:-:S00]  /*02a0*/  NOP ;  /* 0x0000000000007918 */ /* 0x000fc00000000000 */
[----:B------:R-:W-:-:S00]  /*02b0*/  NOP ;  /* 0x0000000000007918 */ /* 0x000fc00000000000 */
[----:B------:R-:W-:-:S00]  /*02c0*/  NOP ;  /* 0x0000000000007918 */ /* 0x000fc00000000000 */
[----:B------:R-:W-:-:S00]  /*02d0*/  NOP ;  /* 0x0000000000007918 */ /* 0x000fc00000000000 */
[----:B------:R-:W-:-:S00]  /*02e0*/  NOP ;  /* 0x0000000000007918 */ /* 0x000fc00000000000 */
[----:B------:R-:W-:-:S00]  /*02f0*/  NOP ;  /* 0x0000000000007918 */ /* 0x000fc00000000000 */
.L_x_8:


//--------------------- .text._Z16kernelResetCells10DeviceGrid --------------------------
	.section	.text._Z16kernelResetCells10DeviceGrid,"ax",@progbits
	.align	128
        .global         _Z16kernelResetCells10DeviceGrid
        .type           _Z16kernelResetCells10DeviceGrid,@function
        .size           _Z16kernelResetCells10DeviceGrid,(.L_x_9 - _Z16kernelResetCells10DeviceGrid)
        .other          _Z16kernelResetCells10DeviceGrid,@"STO_CUDA_ENTRY STV_DEFAULT"
_Z16kernelResetCells10DeviceGrid:
.text._Z16kernelResetCells10DeviceGrid:
        /* <DEDUP_REMOVED lines=8> */
[----:B------:R-:W0:Y:S01]  /*0080*/  LDC R22, c[0x0][0x3c8] ;  /* 0x0000f200ff167b82 */ /* 0x000e220000000800 */
[----:B------:R-:W-:Y:S01]  /*0090*/  IABS R6, R23 ;  /* 0x0000001700067213 */ /* 0x000fe20000000000 */
[----:B------:R-:W1:Y:S01]  /*00a0*/  LDCU.64 UR4, c[0x0][0x358] ;  /* 0x00006b00ff0477ac */ /* 0x000e620008000a00 */
[----:B------:R-:W-:-:S05]  /*00b0*/  MOV R21, 0xffffffff ;  /* 0xffffffff00157802 */ /* 0x000fca0000000f00 */
[----:B------:R-:W2:Y:S08]  /*00c0*/  LDC R25, c[0x0][0x3cc] ;  /* 0x0000f300ff197b82 */ /* 0x000eb00000000800 */
[----:B------:R-:W3:Y:S01]  /*00d0*/  LDC.64 R18, c[0x0][0x380] ;  /* 0x0000e000ff127b82 */ /* 0x000ee20000000a00 */
[----:B0-----:R-:W-:-:S07]  /*00e0*/  IABS R5, R22 ;  /* 0x0000001600057213 */ /* 0x001fce0000000000 */
[----:B------:R-:W0:Y:S01]  /*00f0*/  LDC.64 R8, c[0x0][0x3a0] ;  /* 0x0000e800ff087b82 */ /* 0x000e220000000a00 */
[----:B------:R-:W4:Y:S07]  /*0100*/  I2F.RP R0, R5 ;  /* 0x0000000500007306 */ /* 0x000f2e0000209400 */
[----:B------:R-:W5:Y:S01]  /*0110*/  LDC.64 R10, c[0x0][0x3a8] ;  /* 0x0000ea00ff0a7b82 */ /* 0x000f620000000a00 */
[----:B---3--:R-:W-:-:S07]  /*0120*/  IMAD.WIDE R18, R23, 0x4, R18 ;  /* 0x0000000417127825 */ /* 0x008fce00078e0212 */
[----:B------:R-:W3:Y:S01]  /*0130*/  LDC.64 R12, c[0x0][0x3b0] ;  /* 0x0000ec00ff0c7b82 */ /* 0x000ee20000000a00 */
[----:B----4-:R-:W4:Y:S01]  /*0140*/  MUFU.RCP R0, R0 ;  /* 0x0000000000007308 */ /* 0x010f220000001000 */
[----:B-1----:R-:W-:Y:S06]  /*0150*/  STG.E desc[UR4][R18.64], R21 ;  /* 0x0000001512007986 */ /* 0x002fec000c101904 */
[----:B------:R-:W1:Y:S01]  /*0160*/  LDC.64 R14, c[0x0][0x3b8] ;  /* 0x0000ee00ff0e7b82 */ /* 0x000e620000000a00 */
[----:B0-----:R-:W-:-:S07]  /*0170*/  IMAD.WIDE R8, R23, 0x4, R8 ;  /* 0x0000000417087825 */ /* 0x001fce00078e0208 */
[----:B------:R-:W0:Y:S01]  /*0180*/  LDC.64 R16, c[0x0][0x3c0] ;  /* 0x0000f000ff107b82 */ /* 0x000e220000000a00 */
[C---:B-----5:R-:W-:Y:S01]  /*0190*/  IMAD.WIDE R10, R23.reuse, 0x4, R10 ;  /* 0x00000004170a7825 */ /* 0x060fe200078e020a */
[----:B----4-:R-:W-:Y:S02]  /*01a0*/  IADD3 R2, PT, PT, R0, 0xffffffe, RZ ;  /* 0x0ffffffe00027810 */ /* 0x010fe40007ffe0ff */
[----:B--2---:R-:W-:Y:S02]  /*01b0*/  IABS R0, R25 ;  /* 0x0000001900007213 */ /* 0x004fe40000000000 */
[----:B------:R2:W4:Y:S01]  /*01c0*/  F2I.FTZ.U32.TRUNC.NTZ R3, R2 ;  /* 0x0000000200037305 */ /* 0x000522000021f000 */
[----:B---3--:R-:W-:-:S04]  /*01d0*/  IMAD.WIDE R12, R23, 0x4, R12 ;  /* 0x00000004170c7825 */ /* 0x008fc800078e020c */
[----:B--2---:R-:W-:Y:S02]  /*01e0*/  HFMA2 R2, -RZ, RZ, 0, 0 ;  /* 0x00000000ff027431 */ /* 0x004fe400000001ff */
[----:B-1----:R-:W-:-:S04]  /*01f0*/  IMAD.WIDE R14, R23, 0x4, R14 ;  /* 0x00000004170e7825 */ /* 0x002fc800078e020e */
[----:B----4-:R-:W-:Y:S02]  /*0200*/  IMAD.MOV R4, RZ, RZ, -R3 ;  /* 0x000000ffff047224 */ /* 0x010fe400078e0a03 */
[----:B0-----:R-:W-:-:S04]  /*0210*/  IMAD.WIDE R16, R23, 0x4, R16 ;  /* 0x0000000417107825 */ /* 0x001fc800078e0210 */
[----:B------:R-:W-:Y:S02]  /*0220*/  IMAD R7, R4, R5, RZ ;  /* 0x0000000504077224 */ /* 0x000fe400078e02ff */
[----:B------:R-:W0:Y:S02]  /*0230*/  I2F.RP R4, R0 ;  /* 0x0000000000047306 */ /* 0x000e240000209400 */
[----:B------:R-:W-:-:S06]  /*0240*/  IMAD.HI.U32 R3, R3, R7, R2 ;  /* 0x0000000703037227 */ /* 0x000fcc00078e0002 */
[----:B------:R-:W-:-:S04]  /*0250*/  IMAD.HI.U32 R20, R3, R6, RZ ;  /* 0x0000000603147227 */ /* 0x000fc800078e00ff */
[----:B------:R-:W-:Y:S01]  /*0260*/  IMAD.MOV R2, RZ, RZ, -R20 ;  /* 0x000000ffff027224 */ /* 0x000fe200078e0a14 */
[----:B0-----:R-:W0:Y:S03]  /*0270*/  MUFU.RCP R4, R4 ;  /* 0x0000000400047308 */ /* 0x001e260000001000 */
[C---:B------:R-:W-:Y:S02]  /*0280*/  IMAD R2, R5.reuse, R2, R6 ;  /* 0x0000000205027224 */ /* 0x040fe400078e0206 */
[----:B------:R-:W1:Y:S03]  /*0290*/  LDC.64 R6, c[0x0][0x398] ;  /* 0x0000e600ff067b82 */ /* 0x000e660000000a00 */
[----:B------:R-:W-:Y:S01]  /*02a0*/  ISETP.GT.U32.AND P2, PT, R5, R2, PT ;  /* 0x000000020500720c */ /* 0x000fe20003f44070 */
[----:B0-----:R-:W-:-:S12]  /*02b0*/  VIADD R3, R4, 0xffffffe ;  /* 0x0ffffffe04037836 */ /* 0x001fd80000000000 */
[-C--:B------:R-:W-:Y:S02]  /*02c0*/  @!P2 IADD3 R2, PT, PT, R2, -R5.reuse, RZ ;  /* 0x800000050202a210 */ /* 0x080fe40007ffe0ff */
[----:B------:R-:W-:Y:S02]  /*02d0*/  @!P2 IADD3 R20, PT, PT, R20, 0x1, RZ ;  /* 0x000000011414a810 */ /* 0x000fe40007ffe0ff */
[----:B------:R-:W-:Y:S01]  /*02e0*/  ISETP.GE.U32.AND P0, PT, R2, R5, PT ;  /* 0x000000050200720c */ /* 0x000fe20003f06070 */
[----:B------:R-:W0:Y:S01]  /*02f0*/  F2I.FTZ.U32.TRUNC.NTZ R3, R3 ;  /* 0x0000000300037305 */ /* 0x000e22000021f000 */
[C---:B------:R-:W-:Y:S02]  /*0300*/  LOP3.LUT R2, R23.reuse, R22, RZ, 0x3c, !PT ;  /* 0x0000001617027212 */ /* 0x040fe400078e3cff */
[----:B------:R-:W-:Y:S01]  /*0310*/  ISETP.NE.AND P2, PT, R22, RZ, PT ;  /* 0x000000ff1600720c */ /* 0x000fe20003f45270 */
[----:B-1----:R-:W-:Y:S01]  /*0320*/  IMAD.WIDE R6, R23, 0x4, R6 ;  /* 0x0000000417067825 */ /* 0x002fe200078e0206 */
[----:B------:R-:W-:-:S02]  /*0330*/  ISETP.GE.AND P1, PT, R2, RZ, PT ;  /* 0x000000ff0200720c */ /* 0x000fc40003f26270 */
[----:B------:R-:W-:-:S05]  /*0340*/  MOV R2, RZ ;  /* 0x000000ff00027202 */ /* 0x000fca0000000f00 */
[----:B------:R-:W-:Y:S01]  /*0350*/  @P0 VIADD R20, R20, 0x1 ;  /* 0x0000000114140836 */ /* 0x000fe20000000000 */
[----:B0-----:R-:W-:-:S05]  /*0360*/  IADD3 R5, PT, PT, RZ, -R3, RZ ;  /* 0x80000003ff057210 */ /* 0x001fca0007ffe0ff */
[----:B------:R-:W-:Y:S01]  /*0370*/  @!P1 IMAD.MOV R20, RZ, RZ, -R20 ;  /* 0x000000ffff149224 */ /* 0x000fe200078e0a14 */
[----:B------:R-:W-:Y:S01]  /*0380*/  @!P2 LOP3.LUT R20, RZ, R22, RZ, 0x33, !PT ;  /* 0x00000016ff14a212 */ /* 0x000fe200078e33ff */
[----:B------:R-:W-:-:S03]  /*0390*/  IMAD R5, R5, R0, RZ ;  /* 0x0000000005057224 */ /* 0x000fc600078e02ff */
[----:B------:R-:W-:Y:S01]  /*03a0*/  IABS R4, R20 ;  /* 0x0000001400047213 */ /* 0x000fe20000000000 */
[----:B------:R-:W-:-:S04]  /*03b0*/  IMAD.HI.U32 R2, R3, R5, R2 ;  /* 0x0000000503027227 */ /* 0x000fc800078e0002 */
[----:B------:R-:W-:-:S04]  /*03c0*/  IMAD.MOV.U32 R5, RZ, RZ, R4 ;  /* 0x000000ffff057224 */ /* 0x000fc800078e0004 */
[----:B------:R-:W-:-:S05]  /*03d0*/  IMAD.HI.U32 R24, R2, R5, RZ ;  /* 0x0000000502187227 */ /* 0x000fca00078e00ff */
[----:B------:R-:W-:-:S05]  /*03e0*/  IADD3 R2, PT, PT, -R24, RZ, RZ ;  /* 0x000000ff18027210 */ /* 0x000fca0007ffe1ff */
[C---:B------:R-:W-:Y:S02]  /*03f0*/  IMAD R5, R0.reuse, R2, R5 ;  /* 0x0000000200057224 */ /* 0x040fe400078e0205 */
[----:B------:R-:W0:Y:S03]  /*0400*/  LDC.64 R2, c[0x0][0x388] ;  /* 0x0000e200ff027b82 */ /* 0x000e260000000a00 */
[----:B------:R-:W-:-:S13]  /*0410*/  ISETP.GT.U32.AND P2, PT, R0, R5, PT ;  /* 0x000000050000720c */ /* 0x000fda0003f44070 */
[----:B------:R-:W-:Y:S01]  /*0420*/  @!P2 IMAD.IADD R5, R5, 0x1, -R0 ;  /* 0x000000010505a824 */ /* 0x000fe200078e0a00 */
[----:B------:R-:W-:Y:S02]  /*0430*/  @!P2 IADD3 R24, PT, PT, R24, 0x1, RZ ;  /* 0x000000011818a810 */ /* 0x000fe40007ffe0ff */
[----:B------:R-:W-:Y:S02]  /*0440*/  ISETP.NE.AND P2, PT, R25, RZ, PT ;  /* 0x000000ff1900720c */ /* 0x000fe40003f45270 */
[----:B------:R-:W-:Y:S02]  /*0450*/  ISETP.GE.U32.AND P0, PT, R5, R0, PT ;  /* 0x000000000500720c */ /* 0x000fe40003f06070 */
[----:B------:R-:W1:Y:S01]  /*0460*/  LDC.64 R4, c[0x0][0x390] ;  /* 0x0000e400ff047b82 */ /* 0x000e620000000a00 */
[----:B------:R-:W-:Y:S01]  /*0470*/  LOP3.LUT R0, R20, R25, RZ, 0x3c, !PT ;  /* 0x0000001914007212 */ /* 0x000fe200078e3cff */
[----:B0-----:R-:W-:-:S03]  /*0480*/  IMAD.WIDE R2, R23, 0x4, R2 ;  /* 0x0000000417027825 */ /* 0x001fc600078e0202 */
[----:B------:R-:W-:Y:S02]  /*0490*/  ISETP.GE.AND P1, PT, R0, RZ, PT ;  /* 0x000000ff0000720c */ /* 0x000fe40003f26270 */
[----:B------:R-:W-:Y:S04]  /*04a0*/  STG.E desc[UR4][R2.64], R21 ;  /* 0x0000001502007986 */ /* 0x000fe8000c101904 */
[----:B------:R-:W-:-:S05]  /*04b0*/  @P0 VIADD R24, R24, 0x1 ;  /* 0x0000000118180836 */ /* 0x000fca0000000000 */
[----:B------:R-:W-:Y:S02]  /*04c0*/  MOV R0, R24 ;  /* 0x0000001800007202 */ /* 0x000fe40000000f00 */
[----:B------:R-:W-:-:S03]  /*04d0*/  IADD3 R24, PT, PT, -R20, RZ, RZ ;  /* 0x000000ff14187210 */ /* 0x000fc60007ffe1ff */
[----:B------:R-:W-:Y:S01]  /*04e0*/  @!P1 IMAD.MOV R0, RZ, RZ, -R0 ;  /* 0x000000ffff009224 */ /* 0x000fe200078e0a00 */
[----:B------:R-:W-:Y:S01]  /*04f0*/  @!P2 LOP3.LUT R0, RZ, R25, RZ, 0x33, !PT ;  /* 0x00000019ff00a212 */ /* 0x000fe200078e33ff */
[----:B------:R-:W-:Y:S02]  /*0500*/  IMAD R27, R22, R24, R23 ;  /* 0x00000018161b7224 */ /* 0x000fe400078e0217 */
[----:B-1----:R-:W-:Y:S01]  /*0510*/  IMAD.WIDE R4, R23, 0x4, R4 ;  /* 0x0000000417047825 */ /* 0x002fe200078e0204 */
[----:B------:R-:W-:-:S04]  /*0520*/  IADD3 R26, PT, PT, -R0, RZ, RZ ;  /* 0x000000ff001a7210 */ /* 0x000fc80007ffe1ff */
[----:B------:R-:W-:Y:S01]  /*0530*/  STG.E desc[UR4][R4.64], R21 ;  /* 0x0000001504007986 */ /* 0x000fe2000c101904 */
[----:B------:R-:W-:-:S03]  /*0540*/  IMAD R25, R25, R26, R20 ;  /* 0x0000001a19197224 */ /* 0x000fc600078e0214 */
[----:B------:R-:W-:Y:S04]  /*0550*/  STG.E desc[UR4][R6.64], R21 ;  /* 0x0000001506007986 */ /* 0x000fe8000c101904 */
[----:B------:R-:W-:Y:S04]  /*0560*/  STG.E desc[UR4][R8.64], R21 ;  /* 0x0000001508007986 */ /* 0x000fe8000c101904 */
[----:B------:R-:W-:Y:S04]  /*0570*/  STG.E desc[UR4][R10.64], R21 ;  /* 0x000000150a007986 */ /* 0x000fe8000c101904 */
[----:B------:R-:W-:Y:S04]  /*0580*/  STG.E desc[UR4][R12.64], R27 ;  /* 0x0000001b0c007986 */ /* 0x000fe8000c101904 */
[----:B------:R-:W-:Y:S04]  /*0590*/  STG.E desc[UR4][R14.64], R25 ;  /* 0x000000190e007986 */ /* 0x000fe8000c101904 */
[----:B------:R-:W-:Y:S01]  /*05a0*/  STG.E desc[UR4][R16.64], R0 ;  /* 0x0000000010007986 */ /* 0x000fe2000c101904 */
[----:B------:R-:W-:Y:S05]  /*05b0*/  EXIT ;  /* 0x000000000000794d */ /* 0x000fea0003800000 */
.L_x_7:
        /* <DEDUP_REMOVED lines=12> */
.L_x_9:


//--------------------- .nv.shared.reserved.0     --------------------------
	.section	.nv.shared.reserved.0,"aw",@nobits
	.weak		__nv_reservedSMEM_offset_0_alias
	.size		__nv_reservedSMEM_offset_0_alias, 0, 64
	.other		__nv_reservedSMEM_offset_0_alias,@"STO_CUDA_RESERVED_SHARED STV_DEFAULT"
__nv_reservedSMEM_offset_0_alias:
	.zero		0
	.zero		64


//--------------------- .nv.constant0._Z21kernelBuildCellRangesiPiS_S_ --------------------------
	.section	.nv.constant0._Z21kernelBuildCellRangesiPiS_S_,"a",@progbits
	.sectionflags	@""
	.align	4
.nv.constant0._Z21kernelBuildCellRangesiPiS_S_:
	.zero		928


//--------------------- .nv.constant0._Z16kernelResetCells10DeviceGrid --------------------------
	.section	.nv.constant0._Z16kernelResetCells10DeviceGrid,"a",@progbits
	.sectionflags	@""
	.align	4
.nv.constant0._Z16kernelResetCells10DeviceGrid:
	.zero		984


//--------------------- SYMBOLS --------------------------

	.type		.nv.reservedSmem.offset0,@object
	.size		.nv.reservedSmem.offset0,0x4
